//
// Generated by NVIDIA NVVM Compiler
//
// Compiler Build ID: CL-36424714
// Cuda compilation tools, release 13.0, V13.0.88
// Based on NVVM 20.0.0
//

.version 9.0
.target sm_100
.address_size 64

	// .globl	_Z16max_flops_kernelPfi

.visible .entry _Z16max_flops_kernelPfi(
	.param .u64 .ptr .align 1 _Z16max_flops_kernelPfi_param_0,
	.param .u32 _Z16max_flops_kernelPfi_param_1
)
{
	.reg .b32 	%r<6>;
	.reg .b64 	%rd<5>;

	ld.param.u64 	%rd1, [_Z16max_flops_kernelPfi_param_0];
	ld.param.u32 	%r1, [_Z16max_flops_kernelPfi_param_1];
	cvta.to.global.u64 	%rd2, %rd1;
	mov.u32 	%r2, %ctaid.x;
	mov.u32 	%r3, %tid.x;
	mad.lo.s32 	%r4, %r1, %r2, %r3;
	mul.wide.s32 	%rd3, %r4, 4;
	add.s64 	%rd4, %rd2, %rd3;
	mov.b32 	%r5, 1094154872;
	st.global.u32 	[%rd4], %r5;
	ret;

}


// ===== COMPILED SASS (sm_100) =====

	.target	sm_100

	.elftype	@"ET_EXEC"


//--------------------- .note.nv.tkinfo           --------------------------
	.section	.note.nv.tkinfo,"",@"SHT_NOTE"
	.sectionflags	@"SHF_NOTE_NV_TKINFO"
	.tkinfo
        /*0018*/ 	.word	0x00000002
        /*0030*/ 	.string	""
        /*0030*/ 	.string	"ptxas"
        /*0030*/ 	.string	"Cuda compilation tools, release 13.0, V13.0.88"
        /*0030*/ 	.string	"Build cuda_13.0.r13.0/compiler.36424714_0"
        /*0030*/ 	.string	"-arch sm_100 -m 64 "



//--------------------- .note.nv.cuinfo           --------------------------
	.section	.note.nv.cuinfo,"",@"SHT_NOTE"
	.sectionflags	@"SHF_NOTE_NV_CUINFO"
        /*0018*/ 	.short	0x0002
        /*001a*/ 	.short	0x0064
        /*001c*/ 	.short	0x0082
	.zero		2


//--------------------- .nv.info                  --------------------------
	.section	.nv.info,"",@"SHT_CUDA_INFO"
	.align	4


	//----- nvinfo : EIATTR_REGCOUNT
	.align		4
        /*0000*/ 	.byte	0x04, 0x2f
        /*0002*/ 	.short	(.L_1 - .L_0)
	.align		4
.L_0:
        /*0004*/ 	.word	index@(_Z16max_flops_kernelPfi)
        /*0008*/ 	.word	0x0000000a


	//----- nvinfo : EIATTR_FRAME_SIZE
	.align		4
.L_1:
        /*000c*/ 	.byte	0x04, 0x11
        /*000e*/ 	.short	(.L_3 - .L_2)
	.align		4
.L_2:
        /*0010*/ 	.word	index@(_Z16max_flops_kernelPfi)
        /*0014*/ 	.word	0x00000000


	//----- nvinfo : EIATTR_MIN_STACK_SIZE
	.align		4
.L_3:
        /*0018*/ 	.byte	0x04, 0x12
        /*001a*/ 	.short	(.L_5 - .L_4)
	.align		4
.L_4:
        /*001c*/ 	.word	index@(_Z16max_flops_kernelPfi)
        /*0020*/ 	.word	0x00000000
.L_5:


//--------------------- .nv.compat                --------------------------
	.section	.nv.compat,"",@"SHT_CUDA_COMPAT_INFO"
	.align	4
        /*0000*/ 	.byte	0x02, 0x09, 0x00, 0x00, 0x02, 0x02, 0x01, 0x00, 0x02, 0x05, 0x05, 0x00, 0x03, 0x07, 0x01, 0x01
        /*0010*/ 	.byte	0x02, 0x03, 0x00, 0x00, 0x02, 0x06, 0x01, 0x00, 0x04, 0x0b, 0x08, 0x00, 0x09, 0x00, 0x00, 0x00
        /*0020*/ 	.byte	0x00, 0x00, 0x00, 0x00


//--------------------- .nv.info._Z16max_flops_kernelPfi --------------------------
	.section	.nv.info._Z16max_flops_kernelPfi,"",@"SHT_CUDA_INFO"
	.sectionflags	@""
	.align	4


	//----- nvinfo : EIATTR_CUDA_API_VERSION
	.align		4
        /*0000*/ 	.byte	0x04, 0x37
        /*0002*/ 	.short	(.L_7 - .L_6)
.L_6:
        /*0004*/ 	.word	0x00000082


	//----- nvinfo : EIATTR_KPARAM_INFO
	.align		4
.L_7:
        /*0008*/ 	.byte	0x04, 0x17
        /*000a*/ 	.short	(.L_9 - .L_8)
.L_8:
        /*000c*/ 	.word	0x00000000
        /*0010*/ 	.short	0x0001
        /*0012*/ 	.short	0x0008
        /*0014*/ 	.byte	0x00, 0xf0, 0x11, 0x00


	//----- nvinfo : EIATTR_KPARAM_INFO
	.align		4
.L_9:
        /*0018*/ 	.byte	0x04, 0x17
        /*001a*/ 	.short	(.L_11 - .L_10)
.L_10:
        /*001c*/ 	.word	0x00000000
        /*0020*/ 	.short	0x0000
        /*0022*/ 	.short	0x0000
        /*0024*/ 	.byte	0x00, 0xf5, 0x21, 0x00


	//----- nvinfo : EIATTR_SPARSE_MMA_MASK
	.align		4
.L_11:
        /*0028*/ 	.byte	0x03, 0x50
        /*002a*/ 	.short	0x0000


	//----- nvinfo : EIATTR_MAXREG_COUNT
	.align		4
        /*002c*/ 	.byte	0x03, 0x1b
        /*002e*/ 	.short	0x00ff


	//----- nvinfo : EIATTR_MERCURY_ISA_VERSION
	.align		4
        /*0030*/ 	.byte	0x03, 0x5f
        /*0032*/ 	.short	0x0101


	//----- nvinfo : EIATTR_VRC_CTA_INIT_COUNT
	.align		4
        /*0034*/ 	.byte	0x02, 0x4a
	.zero		1
	.zero		1


	//----- nvinfo : EIATTR_EXIT_INSTR_OFFSETS
	.align		4
        /*0038*/ 	.byte	0x04, 0x1c
        /*003a*/ 	.short	(.L_13 - .L_12)


	//   ....[0]....
.L_12:
        /*003c*/ 	.word	0x000000a0


	//----- nvinfo : EIATTR_CBANK_PARAM_SIZE
	.align		4
.L_13:
        /*0040*/ 	.byte	0x03, 0x19
        /*0042*/ 	.short	0x000c


	//----- nvinfo : EIATTR_PARAM_CBANK
	.align		4
        /*0044*/ 	.byte	0x04, 0x0a
        /*0046*/ 	.short	(.L_15 - .L_14)
	.align		4
.L_14:
        /*0048*/ 	.word	index@(.nv.constant0._Z16max_flops_kernelPfi)
        /*004c*/ 	.short	0x0380
        /*004e*/ 	.short	0x000c


	//----- nvinfo : EIATTR_SW_WAR
	.align		4
.L_15:
        /*0050*/ 	.byte	0x04, 0x36
        /*0052*/ 	.short	(.L_17 - .L_16)
.L_16:
        /*0054*/ 	.word	0x00000008
.L_17:


//--------------------- .nv.callgraph             --------------------------
	.section	.nv.callgraph,"",@"SHT_CUDA_CALLGRAPH"
	.align	4
	.sectionentsize	8
	.align		4
        /*0000*/ 	.word	0x00000000
	.align		4
        /*0004*/ 	.word	0xffffffff
	.align		4
        /*0008*/ 	.word	0x00000000
	.align		4
        /*000c*/ 	.word	0xfffffffe
	.align		4
        /*0010*/ 	.word	0x00000000
	.align		4
        /*0014*/ 	.word	0xfffffffd
	.align		4
        /*0018*/ 	.word	0x00000000
	.align		4
        /*001c*/ 	.word	0xfffffffc


//--------------------- .text._Z16max_flops_kernelPfi --------------------------
	.section	.text._Z16max_flops_kernelPfi,"ax",@progbits
	.align	128
        .global         _Z16max_flops_kernelPfi
        .type           _Z16max_flops_kernelPfi,@function
        .size           _Z16max_flops_kernelPfi,(.L_x_1 - _Z16max_flops_kernelPfi)
        .other          _Z16max_flops_kernelPfi,@"STO_CUDA_ENTRY STV_DEFAULT"
_Z16max_flops_kernelPfi:
.text._Z16max_flops_kernelPfi:
[----:B------:R-:W-:Y:S01]  /*0000*/  LDC R1, c[0x0][0x37c] ;  /* 0x0000df00ff017b82 */ /* 0x000fe20000000800 */
[----:B------:R-:W0:Y:S07]  /*0010*/  S2R R5, SR_TID.X ;  /* 0x0000000000057919 */ /* 0x000e2e0000002100 */
[----:B------:R-:W0:Y:S01]  /*0020*/  S2UR UR6, SR_CTAID.X ;  /* 0x00000000000679c3 */ /* 0x000e220000002500 */
[----:B------:R-:W1:Y:S01]  /*0030*/  LDCU.64 UR4, c[0x0][0x358] ;  /* 0x00006b00ff0477ac */ /* 0x000e620008000a00 */
[----:B------:R-:W-:-:S06]  /*0040*/  HFMA2 R7, -RZ, RZ, 2.607421875, 52992 ;  /* 0x41377a78ff077431 */ /* 0x000fcc00000001ff */
[----:B------:R-:W0:Y:S08]  /*0050*/  LDC R0, c[0x0][0x388] ;  /* 0x0000e200ff007b82 */ /* 0x000e300000000800 */
[----:B------:R-:W2:Y:S01]  /*0060*/  LDC.64 R2, c[0x0][0x380] ;  /* 0x0000e000ff027b82 */ /* 0x000ea20000000a00 */
[----:B0-----:R-:W-:-:S04]  /*0070*/  IMAD R5, R0, UR6, R5 ;  /* 0x0000000600057c24 */ /* 0x001fc8000f8e0205 */
[----:B--2---:R-:W-:-:S05]  /*0080*/  IMAD.WIDE R2, R5, 0x4, R2 ;  /* 0x0000000405027825 */ /* 0x004fca00078e0202 */
[----:B-1----:R-:W-:Y:S01]  /*0090*/  STG.E desc[UR4][R2.64], R7 ;  /* 0x0000000702007986 */ /* 0x002fe2000c101904 */
[----:B------:R-:W-:Y:S05]  /*00a0*/  EXIT ;  /* 0x000000000000794d */ /* 0x000fea0003800000 */
.L_x_0:
[----:B------:R-:W-:-:S00]  /*00b0*/  BRA `(.L_x_0) ;  /* 0xfffffffc00fc7947 */ /* 0x000fc0000383ffff */
[----:B------:R-:W-:-:S00]  /*00c0*/  NOP ;  /* 0x0000000000007918 */ /* 0x000fc00000000000 */
        /* <DEDUP_REMOVED lines=11> */
.L_x_1:


//--------------------- .nv.shared.reserved.0     --------------------------
	.section	.nv.shared.reserved.0,"aw",@nobits
	.weak		__nv_reservedSMEM_offset_0_alias
	.size		__nv_reservedSMEM_offset_0_alias, 0, 64
	.other		__nv_reservedSMEM_offset_0_alias,@"STO_CUDA_RESERVED_SHARED STV_DEFAULT"
__nv_reservedSMEM_offset_0_alias:
	.zero		0
	.zero		64


//--------------------- .nv.constant0._Z16max_flops_kernelPfi --------------------------
	.section	.nv.constant0._Z16max_flops_kernelPfi,"a",@progbits
	.sectionflags	@""
	.align	4
.nv.constant0._Z16max_flops_kernelPfi:
	.zero		908


//--------------------- SYMBOLS --------------------------

	.type		.nv.reservedSmem.offset0,@object
	.size		.nv.reservedSmem.offset0,0x4
